//
// Generated by NVIDIA NVVM Compiler
//
// Compiler Build ID: CL-36424714
// Cuda compilation tools, release 13.0, V13.0.88
// Based on NVVM 20.0.0
//

.version 9.0
.target sm_100
.address_size 64

	// .globl	_Z22calcLeastSquaresKernelPKdS0_iPdS1_S1_S1_

.visible .entry _Z22calcLeastSquaresKernelPKdS0_iPdS1_S1_S1_(
	.param .u64 .ptr .align 1 _Z22calcLeastSquaresKernelPKdS0_iPdS1_S1_S1__param_0,
	.param .u64 .ptr .align 1 _Z22calcLeastSquaresKernelPKdS0_iPdS1_S1_S1__param_1,
	.param .u32 _Z22calcLeastSquaresKernelPKdS0_iPdS1_S1_S1__param_2,
	.param .u64 .ptr .align 1 _Z22calcLeastSquaresKernelPKdS0_iPdS1_S1_S1__param_3,
	.param .u64 .ptr .align 1 _Z22calcLeastSquaresKernelPKdS0_iPdS1_S1_S1__param_4,
	.param .u64 .ptr .align 1 _Z22calcLeastSquaresKernelPKdS0_iPdS1_S1_S1__param_5,
	.param .u64 .ptr .align 1 _Z22calcLeastSquaresKernelPKdS0_iPdS1_S1_S1__param_6
)
{
	.reg .pred 	%p<2>;
	.reg .b32 	%r<6>;
	.reg .b64 	%rd<16>;
	.reg .b64 	%fd<12>;

	ld.param.u64 	%rd1, [_Z22calcLeastSquaresKernelPKdS0_iPdS1_S1_S1__param_0];
	ld.param.u64 	%rd2, [_Z22calcLeastSquaresKernelPKdS0_iPdS1_S1_S1__param_1];
	ld.param.u32 	%r2, [_Z22calcLeastSquaresKernelPKdS0_iPdS1_S1_S1__param_2];
	ld.param.u64 	%rd3, [_Z22calcLeastSquaresKernelPKdS0_iPdS1_S1_S1__param_3];
	ld.param.u64 	%rd4, [_Z22calcLeastSquaresKernelPKdS0_iPdS1_S1_S1__param_4];
	ld.param.u64 	%rd5, [_Z22calcLeastSquaresKernelPKdS0_iPdS1_S1_S1__param_5];
	ld.param.u64 	%rd6, [_Z22calcLeastSquaresKernelPKdS0_iPdS1_S1_S1__param_6];
	mov.u32 	%r3, %ctaid.x;
	mov.u32 	%r4, %ntid.x;
	mov.u32 	%r5, %tid.x;
	mad.lo.s32 	%r1, %r3, %r4, %r5;
	setp.ge.s32 	%p1, %r1, %r2;
	@%p1 bra 	$L__BB0_2;
	cvta.to.global.u64 	%rd7, %rd1;
	cvta.to.global.u64 	%rd8, %rd3;
	cvta.to.global.u64 	%rd9, %rd2;
	cvta.to.global.u64 	%rd10, %rd4;
	cvta.to.global.u64 	%rd11, %rd6;
	cvta.to.global.u64 	%rd12, %rd5;
	mul.wide.s32 	%rd13, %r1, 8;
	add.s64 	%rd14, %rd7, %rd13;
	ld.global.f64 	%fd1, [%rd14];
	atom.global.add.f64 	%fd2, [%rd8], %fd1;
	add.s64 	%rd15, %rd9, %rd13;
	ld.global.f64 	%fd3, [%rd15];
	atom.global.add.f64 	%fd4, [%rd10], %fd3;
	ld.global.f64 	%fd5, [%rd14];
	mul.f64 	%fd6, %fd5, %fd5;
	atom.global.add.f64 	%fd7, [%rd11], %fd6;
	ld.global.f64 	%fd8, [%rd14];
	ld.global.f64 	%fd9, [%rd15];
	mul.f64 	%fd10, %fd8, %fd9;
	atom.global.add.f64 	%fd11, [%rd12], %fd10;
$L__BB0_2:
	ret;

}


// ===== COMPILED SASS (sm_100) =====

	.target	sm_100

	.elftype	@"ET_EXEC"


//--------------------- .note.nv.tkinfo           --------------------------
	.section	.note.nv.tkinfo,"",@"SHT_NOTE"
	.sectionflags	@"SHF_NOTE_NV_TKINFO"
	.tkinfo
        /*0018*/ 	.word	0x00000002
        /*0030*/ 	.string	""
        /*0030*/ 	.string	"ptxas"
        /*0030*/ 	.string	"Cuda compilation tools, release 13.0, V13.0.88"
        /*0030*/ 	.string	"Build cuda_13.0.r13.0/compiler.36424714_0"
        /*0030*/ 	.string	"-arch sm_100 -m 64 "



//--------------------- .note.nv.cuinfo           --------------------------
	.section	.note.nv.cuinfo,"",@"SHT_NOTE"
	.sectionflags	@"SHF_NOTE_NV_CUINFO"
        /*0018*/ 	.short	0x0002
        /*001a*/ 	.short	0x0064
        /*001c*/ 	.short	0x0082
	.zero		2


//--------------------- .nv.info                  --------------------------
	.section	.nv.info,"",@"SHT_CUDA_INFO"
	.align	4


	//----- nvinfo : EIATTR_REGCOUNT
	.align		4
        /*0000*/ 	.byte	0x04, 0x2f
        /*0002*/ 	.short	(.L_1 - .L_0)
	.align		4
.L_0:
        /*0004*/ 	.word	index@(_Z22calcLeastSquaresKernelPKdS0_iPdS1_S1_S1_)
        /*0008*/ 	.word	0x0000001a


	//----- nvinfo : EIATTR_FRAME_SIZE
	.align		4
.L_1:
        /*000c*/ 	.byte	0x04, 0x11
        /*000e*/ 	.short	(.L_3 - .L_2)
	.align		4
.L_2:
        /*0010*/ 	.word	index@(_Z22calcLeastSquaresKernelPKdS0_iPdS1_S1_S1_)
        /*0014*/ 	.word	0x00000000


	//----- nvinfo : EIATTR_MIN_STACK_SIZE
	.align		4
.L_3:
        /*0018*/ 	.byte	0x04, 0x12
        /*001a*/ 	.short	(.L_5 - .L_4)
	.align		4
.L_4:
        /*001c*/ 	.word	index@(_Z22calcLeastSquaresKernelPKdS0_iPdS1_S1_S1_)
        /*0020*/ 	.word	0x00000000
.L_5:


//--------------------- .nv.compat                --------------------------
	.section	.nv.compat,"",@"SHT_CUDA_COMPAT_INFO"
	.align	4
        /*0000*/ 	.byte	0x02, 0x09, 0x00, 0x00, 0x02, 0x02, 0x01, 0x00, 0x02, 0x05, 0x05, 0x00, 0x03, 0x07, 0x01, 0x01
        /*0010*/ 	.byte	0x02, 0x03, 0x00, 0x00, 0x02, 0x06, 0x01, 0x00, 0x04, 0x0b, 0x08, 0x00, 0x01, 0x00, 0x00, 0x00
        /*0020*/ 	.byte	0x00, 0x00, 0x00, 0x00


//--------------------- .nv.info._Z22calcLeastSquaresKernelPKdS0_iPdS1_S1_S1_ --------------------------
	.section	.nv.info._Z22calcLeastSquaresKernelPKdS0_iPdS1_S1_S1_,"",@"SHT_CUDA_INFO"
	.sectionflags	@""
	.align	4


	//----- nvinfo : EIATTR_CUDA_API_VERSION
	.align		4
        /*0000*/ 	.byte	0x04, 0x37
        /*0002*/ 	.short	(.L_7 - .L_6)
.L_6:
        /*0004*/ 	.word	0x00000082


	//----- nvinfo : EIATTR_KPARAM_INFO
	.align		4
.L_7:
        /*0008*/ 	.byte	0x04, 0x17
        /*000a*/ 	.short	(.L_9 - .L_8)
.L_8:
        /*000c*/ 	.word	0x00000000
        /*0010*/ 	.short	0x0006
        /*0012*/ 	.short	0x0030
        /*0014*/ 	.byte	0x00, 0xf5, 0x21, 0x00


	//----- nvinfo : EIATTR_KPARAM_INFO
	.align		4
.L_9:
        /*0018*/ 	.byte	0x04, 0x17
        /*001a*/ 	.short	(.L_11 - .L_10)
.L_10:
        /*001c*/ 	.word	0x00000000
        /*0020*/ 	.short	0x0005
        /*0022*/ 	.short	0x0028
        /*0024*/ 	.byte	0x00, 0xf5, 0x21, 0x00


	//----- nvinfo : EIATTR_KPARAM_INFO
	.align		4
.L_11:
        /*0028*/ 	.byte	0x04, 0x17
        /*002a*/ 	.short	(.L_13 - .L_12)
.L_12:
        /*002c*/ 	.word	0x00000000
        /*0030*/ 	.short	0x0004
        /*0032*/ 	.short	0x0020
        /*0034*/ 	.byte	0x00, 0xf5, 0x21, 0x00


	//----- nvinfo : EIATTR_KPARAM_INFO
	.align		4
.L_13:
        /*0038*/ 	.byte	0x04, 0x17
        /*003a*/ 	.short	(.L_15 - .L_14)
.L_14:
        /*003c*/ 	.word	0x00000000
        /*0040*/ 	.short	0x0003
        /*0042*/ 	.short	0x0018
        /*0044*/ 	.byte	0x00, 0xf5, 0x21, 0x00


	//----- nvinfo : EIATTR_KPARAM_INFO
	.align		4
.L_15:
        /*0048*/ 	.byte	0x04, 0x17
        /*004a*/ 	.short	(.L_17 - .L_16)
.L_16:
        /*004c*/ 	.word	0x00000000
        /*0050*/ 	.short	0x0002
        /*0052*/ 	.short	0x0010
        /*0054*/ 	.byte	0x00, 0xf0, 0x11, 0x00


	//----- nvinfo : EIATTR_KPARAM_INFO
	.align		4
.L_17:
        /*0058*/ 	.byte	0x04, 0x17
        /*005a*/ 	.short	(.L_19 - .L_18)
.L_18:
        /*005c*/ 	.word	0x00000000
        /*0060*/ 	.short	0x0001
        /*0062*/ 	.short	0x0008
        /*0064*/ 	.byte	0x00, 0xf5, 0x21, 0x00


	//----- nvinfo : EIATTR_KPARAM_INFO
	.align		4
.L_19:
        /*0068*/ 	.byte	0x04, 0x17
        /*006a*/ 	.short	(.L_21 - .L_20)
.L_20:
        /*006c*/ 	.word	0x00000000
        /*0070*/ 	.short	0x0000
        /*0072*/ 	.short	0x0000
        /*0074*/ 	.byte	0x00, 0xf5, 0x21, 0x00


	//----- nvinfo : EIATTR_SPARSE_MMA_MASK
	.align		4
.L_21:
        /*0078*/ 	.byte	0x03, 0x50
        /*007a*/ 	.short	0x0000


	//----- nvinfo : EIATTR_MAXREG_COUNT
	.align		4
        /*007c*/ 	.byte	0x03, 0x1b
        /*007e*/ 	.short	0x00ff


	//----- nvinfo : EIATTR_MERCURY_ISA_VERSION
	.align		4
        /*0080*/ 	.byte	0x03, 0x5f
        /*0082*/ 	.short	0x0101


	//----- nvinfo : EIATTR_VRC_CTA_INIT_COUNT
	.align		4
        /*0084*/ 	.byte	0x02, 0x4a
	.zero		1
	.zero		1


	//----- nvinfo : EIATTR_EXIT_INSTR_OFFSETS
	.align		4
        /*0088*/ 	.byte	0x04, 0x1c
        /*008a*/ 	.short	(.L_23 - .L_22)


	//   ....[0]....
.L_22:
        /*008c*/ 	.word	0x00000070


	//   ....[1]....
        /*0090*/ 	.word	0x000001c0


	//----- nvinfo : EIATTR_CBANK_PARAM_SIZE
	.align		4
.L_23:
        /*0094*/ 	.byte	0x03, 0x19
        /*0096*/ 	.short	0x0038


	//----- nvinfo : EIATTR_PARAM_CBANK
	.align		4
        /*0098*/ 	.byte	0x04, 0x0a
        /*009a*/ 	.short	(.L_25 - .L_24)
	.align		4
.L_24:
        /*009c*/ 	.word	index@(.nv.constant0._Z22calcLeastSquaresKernelPKdS0_iPdS1_S1_S1_)
        /*00a0*/ 	.short	0x0380
        /*00a2*/ 	.short	0x0038


	//----- nvinfo : EIATTR_SW_WAR
	.align		4
.L_25:
        /*00a4*/ 	.byte	0x04, 0x36
        /*00a6*/ 	.short	(.L_27 - .L_26)
.L_26:
        /*00a8*/ 	.word	0x00000008
.L_27:


//--------------------- .nv.callgraph             --------------------------
	.section	.nv.callgraph,"",@"SHT_CUDA_CALLGRAPH"
	.align	4
	.sectionentsize	8
	.align		4
        /*0000*/ 	.word	0x00000000
	.align		4
        /*0004*/ 	.word	0xffffffff
	.align		4
        /*0008*/ 	.word	0x00000000
	.align		4
        /*000c*/ 	.word	0xfffffffe
	.align		4
        /*0010*/ 	.word	0x00000000
	.align		4
        /*0014*/ 	.word	0xfffffffd
	.align		4
        /*0018*/ 	.word	0x00000000
	.align		4
        /*001c*/ 	.word	0xfffffffc


//--------------------- .text._Z22calcLeastSquaresKernelPKdS0_iPdS1_S1_S1_ --------------------------
	.section	.text._Z22calcLeastSquaresKernelPKdS0_iPdS1_S1_S1_,"ax",@progbits
	.align	128
        .global         _Z22calcLeastSquaresKernelPKdS0_iPdS1_S1_S1_
        .type           _Z22calcLeastSquaresKernelPKdS0_iPdS1_S1_S1_,@function
        .size           _Z22calcLeastSquaresKernelPKdS0_iPdS1_S1_S1_,(.L_x_1 - _Z22calcLeastSquaresKernelPKdS0_iPdS1_S1_S1_)
        .other          _Z22calcLeastSquaresKernelPKdS0_iPdS1_S1_S1_,@"STO_CUDA_ENTRY STV_DEFAULT"
_Z22calcLeastSquaresKernelPKdS0_iPdS1_S1_S1_:
.text._Z22calcLeastSquaresKernelPKdS0_iPdS1_S1_S1_:
[----:B------:R-:W-:Y:S01]  /*0000*/  LDC R1, c[0x0][0x37c] ;  /* 0x0000df00ff017b82 */ /* 0x000fe20000000800 */
[----:B------:R-:W0:Y:S07]  /*0010*/  S2R R0, SR_TID.X ;  /* 0x0000000000007919 */ /* 0x000e2e0000002100 */
[----:B------:R-:W0:Y:S01]  /*0020*/  S2UR UR4, SR_CTAID.X ;  /* 0x00000000000479c3 */ /* 0x000e220000002500 */
[----:B------:R-:W1:Y:S07]  /*0030*/  LDCU UR5, c[0x0][0x390] ;  /* 0x00007200ff0577ac */ /* 0x000e6e0008000800 */
[----:B------:R-:W0:Y:S02]  /*0040*/  LDC R11, c[0x0][0x360] ;  /* 0x0000d800ff0b7b82 */ /* 0x000e240000000800 */
[----:B0-----:R-:W-:-:S05]  /*0050*/  IMAD R11, R11, UR4, R0 ;  /* 0x000000040b0b7c24 */ /* 0x001fca000f8e0200 */
[----:B-1----:R-:W-:-:S13]  /*0060*/  ISETP.GE.AND P0, PT, R11, UR5, PT ;  /* 0x000000050b007c0c */ /* 0x002fda000bf06270 */
[----:B------:R-:W-:Y:S05]  /*0070*/  @P0 EXIT ;  /* 0x000000000000094d */ /* 0x000fea0003800000 */
[----:B------:R-:W0:Y:S01]  /*0080*/  LDC.64 R2, c[0x0][0x380] ;  /* 0x0000e000ff027b82 */ /* 0x000e220000000a00 */
[----:B------:R-:W1:Y:S07]  /*0090*/  LDCU.64 UR4, c[0x0][0x358] ;  /* 0x00006b00ff0477ac */ /* 0x000e6e0008000a00 */
[----:B------:R-:W2:Y:S01]  /*00a0*/  LDC.64 R8, c[0x0][0x388] ;  /* 0x0000e200ff087b82 */ /* 0x000ea20000000a00 */
[----:B0-----:R-:W-:-:S05]  /*00b0*/  IMAD.WIDE R2, R11, 0x8, R2 ;  /* 0x000000080b027825 */ /* 0x001fca00078e0202 */
[----:B-1----:R-:W3:Y:S02]  /*00c0*/  LDG.E.64 R4, desc[UR4][R2.64] ;  /* 0x0000000402047981 */ /* 0x002ee4000c1e1b00 */
[----:B------:R-:W3:Y:S01]  /*00d0*/  LDC.64 R6, c[0x0][0x398] ;  /* 0x0000e600ff067b82 */ /* 0x000ee20000000a00 */
[----:B--2---:R-:W-:-:S07]  /*00e0*/  IMAD.WIDE R8, R11, 0x8, R8 ;  /* 0x000000080b087825 */ /* 0x004fce00078e0208 */
[----:B------:R-:W0:Y:S01]  /*00f0*/  LDC.64 R12, c[0x0][0x3a0] ;  /* 0x0000e800ff0c7b82 */ /* 0x000e220000000a00 */
[----:B---3--:R-:W-:Y:S04]  /*0100*/  REDG.E.ADD.F64.RN.STRONG.GPU desc[UR4][R6.64], R4 ;  /* 0x00000004060079a6 */ /* 0x008fe8000c12ff04 */
[----:B------:R-:W0:Y:S03]  /*0110*/  LDG.E.64 R10, desc[UR4][R8.64] ;  /* 0x00000004080a7981 */ /* 0x000e26000c1e1b00 */
[----:B------:R-:W1:Y:S01]  /*0120*/  LDC.64 R16, c[0x0][0x3b0] ;  /* 0x0000ec00ff107b82 */ /* 0x000e620000000a00 */
[----:B0-----:R-:W-:Y:S04]  /*0130*/  REDG.E.ADD.F64.RN.STRONG.GPU desc[UR4][R12.64], R10 ;  /* 0x0000000a0c0079a6 */ /* 0x001fe8000c12ff04 */
[----:B------:R-:W2:Y:S03]  /*0140*/  LDG.E.64 R14, desc[UR4][R2.64] ;  /* 0x00000004020e7981 */ /* 0x000ea6000c1e1b00 */
[----:B------:R-:W0:Y:S01]  /*0150*/  LDC.64 R22, c[0x0][0x3a8] ;  /* 0x0000ea00ff167b82 */ /* 0x000e220000000a00 */
[----:B--2---:R-:W-:-:S07]  /*0160*/  DMUL R14, R14, R14 ;  /* 0x0000000e0e0e7228 */ /* 0x004fce0000000000 */
[----:B-1----:R-:W-:Y:S04]  /*0170*/  REDG.E.ADD.F64.RN.STRONG.GPU desc[UR4][R16.64], R14 ;  /* 0x0000000e100079a6 */ /* 0x002fe8000c12ff04 */
[----:B------:R-:W2:Y:S04]  /*0180*/  LDG.E.64 R18, desc[UR4][R2.64] ;  /* 0x0000000402127981 */ /* 0x000ea8000c1e1b00 */
[----:B------:R-:W2:Y:S02]  /*0190*/  LDG.E.64 R20, desc[UR4][R8.64] ;  /* 0x0000000408147981 */ /* 0x000ea4000c1e1b00 */
[----:B--2---:R-:W-:-:S07]  /*01a0*/  DMUL R18, R18, R20 ;  /* 0x0000001412127228 */ /* 0x004fce0000000000 */
[----:B0-----:R-:W-:Y:S01]  /*01b0*/  REDG.E.ADD.F64.RN.STRONG.GPU desc[UR4][R22.64], R18 ;  /* 0x00000012160079a6 */ /* 0x001fe2000c12ff04 */
[----:B------:R-:W-:Y:S05]  /*01c0*/  EXIT ;  /* 0x000000000000794d */ /* 0x000fea0003800000 */
.L_x_0:
[----:B------:R-:W-:-:S00]  /*01d0*/  BRA `(.L_x_0) ;  /* 0xfffffffc00fc7947 */ /* 0x000fc0000383ffff */
[----:B------:R-:W-:-:S00]  /*01e0*/  NOP ;  /* 0x0000000000007918 */ /* 0x000fc00000000000 */
        /* <DEDUP_REMOVED lines=9> */
.L_x_1:


//--------------------- .nv.shared.reserved.0     --------------------------
	.section	.nv.shared.reserved.0,"aw",@nobits
	.weak		__nv_reservedSMEM_offset_0_alias
	.size		__nv_reservedSMEM_offset_0_alias, 0, 64
	.other		__nv_reservedSMEM_offset_0_alias,@"STO_CUDA_RESERVED_SHARED STV_DEFAULT"
__nv_reservedSMEM_offset_0_alias:
	.zero		0
	.zero		64


//--------------------- .nv.constant0._Z22calcLeastSquaresKernelPKdS0_iPdS1_S1_S1_ --------------------------
	.section	.nv.constant0._Z22calcLeastSquaresKernelPKdS0_iPdS1_S1_S1_,"a",@progbits
	.sectionflags	@""
	.align	4
.nv.constant0._Z22calcLeastSquaresKernelPKdS0_iPdS1_S1_S1_:
	.zero		952


//--------------------- SYMBOLS --------------------------

	.type		.nv.reservedSmem.offset0,@object
	.size		.nv.reservedSmem.offset0,0x4
